//
// Generated by NVIDIA NVVM Compiler
//
// Compiler Build ID: CL-36424714
// Cuda compilation tools, release 13.0, V13.0.88
// Based on NVVM 20.0.0
//

.version 9.0
.target sm_100
.address_size 64

	// .globl	Run

.visible .entry Run(
	.param .u32 Run_param_0,
	.param .u64 .ptr .align 1 Run_param_1,
	.param .u64 .ptr .align 1 Run_param_2,
	.param .f64 Run_param_3
)
{
	.reg .pred 	%p<3>;
	.reg .b32 	%r<6>;
	.reg .b64 	%rd<8>;
	.reg .b64 	%fd<5>;

	ld.param.u32 	%r2, [Run_param_0];
	ld.param.u64 	%rd1, [Run_param_1];
	ld.param.u64 	%rd2, [Run_param_2];
	ld.param.f64 	%fd1, [Run_param_3];
	mov.u32 	%r3, %ctaid.x;
	mov.u32 	%r4, %ntid.x;
	mov.u32 	%r5, %tid.x;
	mad.lo.s32 	%r1, %r3, %r4, %r5;
	setp.ge.s32 	%p1, %r1, %r2;
	@%p1 bra 	$L__BB0_2;
	cvta.to.global.u64 	%rd3, %rd2;
	cvta.to.global.u64 	%rd4, %rd1;
	mul.wide.s32 	%rd5, %r1, 8;
	add.s64 	%rd6, %rd4, %rd5;
	ld.global.nc.f64 	%fd2, [%rd6];
	setp.gt.f64 	%p2, %fd2, 0d0000000000000000;
	mul.f64 	%fd3, %fd1, %fd2;
	selp.f64 	%fd4, %fd2, %fd3, %p2;
	add.s64 	%rd7, %rd3, %rd5;
	st.global.f64 	[%rd7], %fd4;
$L__BB0_2:
	ret;

}


// ===== COMPILED SASS (sm_100) =====

	.target	sm_100

	.elftype	@"ET_EXEC"


//--------------------- .note.nv.tkinfo           --------------------------
	.section	.note.nv.tkinfo,"",@"SHT_NOTE"
	.sectionflags	@"SHF_NOTE_NV_TKINFO"
	.tkinfo
        /*0018*/ 	.word	0x00000002
        /*0030*/ 	.string	""
        /*0030*/ 	.string	"ptxas"
        /*0030*/ 	.string	"Cuda compilation tools, release 13.0, V13.0.88"
        /*0030*/ 	.string	"Build cuda_13.0.r13.0/compiler.36424714_0"
        /*0030*/ 	.string	"-arch sm_100 -m 64 "



//--------------------- .note.nv.cuinfo           --------------------------
	.section	.note.nv.cuinfo,"",@"SHT_NOTE"
	.sectionflags	@"SHF_NOTE_NV_CUINFO"
        /*0018*/ 	.short	0x0002
        /*001a*/ 	.short	0x0064
        /*001c*/ 	.short	0x0082
	.zero		2


//--------------------- .nv.info                  --------------------------
	.section	.nv.info,"",@"SHT_CUDA_INFO"
	.align	4


	//----- nvinfo : EIATTR_REGCOUNT
	.align		4
        /*0000*/ 	.byte	0x04, 0x2f
        /*0002*/ 	.short	(.L_1 - .L_0)
	.align		4
.L_0:
        /*0004*/ 	.word	index@(Run)
        /*0008*/ 	.word	0x0000000e


	//----- nvinfo : EIATTR_FRAME_SIZE
	.align		4
.L_1:
        /*000c*/ 	.byte	0x04, 0x11
        /*000e*/ 	.short	(.L_3 - .L_2)
	.align		4
.L_2:
        /*0010*/ 	.word	index@(Run)
        /*0014*/ 	.word	0x00000000


	//----- nvinfo : EIATTR_MIN_STACK_SIZE
	.align		4
.L_3:
        /*0018*/ 	.byte	0x04, 0x12
        /*001a*/ 	.short	(.L_5 - .L_4)
	.align		4
.L_4:
        /*001c*/ 	.word	index@(Run)
        /*0020*/ 	.word	0x00000000
.L_5:


//--------------------- .nv.compat                --------------------------
	.section	.nv.compat,"",@"SHT_CUDA_COMPAT_INFO"
	.align	4
        /*0000*/ 	.byte	0x02, 0x09, 0x00, 0x00, 0x02, 0x02, 0x01, 0x00, 0x02, 0x05, 0x05, 0x00, 0x03, 0x07, 0x01, 0x01
        /*0010*/ 	.byte	0x02, 0x03, 0x00, 0x00, 0x02, 0x06, 0x01, 0x00, 0x04, 0x0b, 0x08, 0x00, 0x01, 0x00, 0x00, 0x00
        /*0020*/ 	.byte	0x00, 0x00, 0x00, 0x00


//--------------------- .nv.info.Run              --------------------------
	.section	.nv.info.Run,"",@"SHT_CUDA_INFO"
	.sectionflags	@""
	.align	4


	//----- nvinfo : EIATTR_CUDA_API_VERSION
	.align		4
        /*0000*/ 	.byte	0x04, 0x37
        /*0002*/ 	.short	(.L_7 - .L_6)
.L_6:
        /*0004*/ 	.word	0x00000082


	//----- nvinfo : EIATTR_KPARAM_INFO
	.align		4
.L_7:
        /*0008*/ 	.byte	0x04, 0x17
        /*000a*/ 	.short	(.L_9 - .L_8)
.L_8:
        /*000c*/ 	.word	0x00000000
        /*0010*/ 	.short	0x0003
        /*0012*/ 	.short	0x0018
        /*0014*/ 	.byte	0x00, 0xf0, 0x21, 0x00


	//----- nvinfo : EIATTR_KPARAM_INFO
	.align		4
.L_9:
        /*0018*/ 	.byte	0x04, 0x17
        /*001a*/ 	.short	(.L_11 - .L_10)
.L_10:
        /*001c*/ 	.word	0x00000000
        /*0020*/ 	.short	0x0002
        /*0022*/ 	.short	0x0010
        /*0024*/ 	.byte	0x00, 0xf5, 0x21, 0x00


	//----- nvinfo : EIATTR_KPARAM_INFO
	.align		4
.L_11:
        /*0028*/ 	.byte	0x04, 0x17
        /*002a*/ 	.short	(.L_13 - .L_12)
.L_12:
        /*002c*/ 	.word	0x00000000
        /*0030*/ 	.short	0x0001
        /*0032*/ 	.short	0x0008
        /*0034*/ 	.byte	0x00, 0xf5, 0x21, 0x00


	//----- nvinfo : EIATTR_KPARAM_INFO
	.align		4
.L_13:
        /*0038*/ 	.byte	0x04, 0x17
        /*003a*/ 	.short	(.L_15 - .L_14)
.L_14:
        /*003c*/ 	.word	0x00000000
        /*0040*/ 	.short	0x0000
        /*0042*/ 	.short	0x0000
        /*0044*/ 	.byte	0x00, 0xf0, 0x11, 0x00


	//----- nvinfo : EIATTR_SPARSE_MMA_MASK
	.align		4
.L_15:
        /*0048*/ 	.byte	0x03, 0x50
        /*004a*/ 	.short	0x0000


	//----- nvinfo : EIATTR_MAXREG_COUNT
	.align		4
        /*004c*/ 	.byte	0x03, 0x1b
        /*004e*/ 	.short	0x00ff


	//----- nvinfo : EIATTR_MERCURY_ISA_VERSION
	.align		4
        /*0050*/ 	.byte	0x03, 0x5f
        /*0052*/ 	.short	0x0101


	//----- nvinfo : EIATTR_VRC_CTA_INIT_COUNT
	.align		4
        /*0054*/ 	.byte	0x02, 0x4a
	.zero		1
	.zero		1


	//----- nvinfo : EIATTR_EXIT_INSTR_OFFSETS
	.align		4
        /*0058*/ 	.byte	0x04, 0x1c
        /*005a*/ 	.short	(.L_17 - .L_16)


	//   ....[0]....
.L_16:
        /*005c*/ 	.word	0x00000070


	//   ....[1]....
        /*0060*/ 	.word	0x00000140


	//----- nvinfo : EIATTR_CBANK_PARAM_SIZE
	.align		4
.L_17:
        /*0064*/ 	.byte	0x03, 0x19
        /*0066*/ 	.short	0x0020


	//----- nvinfo : EIATTR_PARAM_CBANK
	.align		4
        /*0068*/ 	.byte	0x04, 0x0a
        /*006a*/ 	.short	(.L_19 - .L_18)
	.align		4
.L_18:
        /*006c*/ 	.word	index@(.nv.constant0.Run)
        /*0070*/ 	.short	0x0380
        /*0072*/ 	.short	0x0020


	//----- nvinfo : EIATTR_SW_WAR
	.align		4
.L_19:
        /*0074*/ 	.byte	0x04, 0x36
        /*0076*/ 	.short	(.L_21 - .L_20)
.L_20:
        /*0078*/ 	.word	0x00000008
.L_21:


//--------------------- .nv.callgraph             --------------------------
	.section	.nv.callgraph,"",@"SHT_CUDA_CALLGRAPH"
	.align	4
	.sectionentsize	8
	.align		4
        /*0000*/ 	.word	0x00000000
	.align		4
        /*0004*/ 	.word	0xffffffff
	.align		4
        /*0008*/ 	.word	0x00000000
	.align		4
        /*000c*/ 	.word	0xfffffffe
	.align		4
        /*0010*/ 	.word	0x00000000
	.align		4
        /*0014*/ 	.word	0xfffffffd
	.align		4
        /*0018*/ 	.word	0x00000000
	.align		4
        /*001c*/ 	.word	0xfffffffc


//--------------------- .text.Run                 --------------------------
	.section	.text.Run,"ax",@progbits
	.align	128
        .global         Run
        .type           Run,@function
        .size           Run,(.L_x_1 - Run)
        .other          Run,@"STO_CUDA_ENTRY STV_DEFAULT"
Run:
.text.Run:
[----:B------:R-:W-:Y:S01]  /*0000*/  LDC R1, c[0x0][0x37c] ;  /* 0x0000df00ff017b82 */ /* 0x000fe20000000800 */
[----:B------:R-:W0:Y:S07]  /*0010*/  S2R R0, SR_TID.X ;  /* 0x0000000000007919 */ /* 0x000e2e0000002100 */
[----:B------:R-:W0:Y:S01]  /*0020*/  S2UR UR4, SR_CTAID.X ;  /* 0x00000000000479c3 */ /* 0x000e220000002500 */
[----:B------:R-:W1:Y:S07]  /*0030*/  LDCU UR5, c[0x0][0x380] ;  /* 0x00007000ff0577ac */ /* 0x000e6e0008000800 */
[----:B------:R-:W0:Y:S02]  /*0040*/  LDC R11, c[0x0][0x360] ;  /* 0x0000d800ff0b7b82 */ /* 0x000e240000000800 */
[----:B0-----:R-:W-:-:S05]  /*0050*/  IMAD R11, R11, UR4, R0 ;  /* 0x000000040b0b7c24 */ /* 0x001fca000f8e0200 */
[----:B-1----:R-:W-:-:S13]  /*0060*/  ISETP.GE.AND P0, PT, R11, UR5, PT ;  /* 0x000000050b007c0c */ /* 0x002fda000bf06270 */
[----:B------:R-:W-:Y:S05]  /*0070*/  @P0 EXIT ;  /* 0x000000000000094d */ /* 0x000fea0003800000 */
[----:B------:R-:W0:Y:S01]  /*0080*/  LDC.64 R2, c[0x0][0x388] ;  /* 0x0000e200ff027b82 */ /* 0x000e220000000a00 */
[----:B------:R-:W1:Y:S07]  /*0090*/  LDCU.64 UR4, c[0x0][0x358] ;  /* 0x00006b00ff0477ac */ /* 0x000e6e0008000a00 */
[----:B------:R-:W2:Y:S08]  /*00a0*/  LDC.64 R4, c[0x0][0x398] ;  /* 0x0000e600ff047b82 */ /* 0x000eb00000000a00 */
[----:B------:R-:W3:Y:S01]  /*00b0*/  LDC.64 R8, c[0x0][0x390] ;  /* 0x0000e400ff087b82 */ /* 0x000ee20000000a00 */
[----:B0-----:R-:W-:-:S06]  /*00c0*/  IMAD.WIDE R2, R11, 0x8, R2 ;  /* 0x000000080b027825 */ /* 0x001fcc00078e0202 */
[----:B-1----:R-:W2:Y:S02]  /*00d0*/  LDG.E.64.CONSTANT R2, desc[UR4][R2.64] ;  /* 0x0000000402027981 */ /* 0x002ea4000c1e9b00 */
[C---:B--2---:R-:W-:Y:S02]  /*00e0*/  DMUL R4, R2.reuse, R4 ;  /* 0x0000000402047228 */ /* 0x044fe40000000000 */
[----:B------:R-:W-:-:S08]  /*00f0*/  DSETP.GT.AND P0, PT, R2, RZ, PT ;  /* 0x000000ff0200722a */ /* 0x000fd00003f04000 */
[----:B------:R-:W-:Y:S02]  /*0100*/  FSEL R6, R2, R4, P0 ;  /* 0x0000000402067208 */ /* 0x000fe40000000000 */
[----:B------:R-:W-:Y:S01]  /*0110*/  FSEL R7, R3, R5, P0 ;  /* 0x0000000503077208 */ /* 0x000fe20000000000 */
[----:B---3--:R-:W-:-:S05]  /*0120*/  IMAD.WIDE R4, R11, 0x8, R8 ;  /* 0x000000080b047825 */ /* 0x008fca00078e0208 */
[----:B------:R-:W-:Y:S01]  /*0130*/  STG.E.64 desc[UR4][R4.64], R6 ;  /* 0x0000000604007986 */ /* 0x000fe2000c101b04 */
[----:B------:R-:W-:Y:S05]  /*0140*/  EXIT ;  /* 0x000000000000794d */ /* 0x000fea0003800000 */
.L_x_0:
[----:B------:R-:W-:-:S00]  /*0150*/  BRA `(.L_x_0) ;  /* 0xfffffffc00fc7947 */ /* 0x000fc0000383ffff */
[----:B------:R-:W-:-:S00]  /*0160*/  NOP ;  /* 0x0000000000007918 */ /* 0x000fc00000000000 */
        /* <DEDUP_REMOVED lines=9> */
.L_x_1:


//--------------------- .nv.shared.reserved.0     --------------------------
	.section	.nv.shared.reserved.0,"aw",@nobits
	.weak		__nv_reservedSMEM_offset_0_alias
	.size		__nv_reservedSMEM_offset_0_alias, 0, 64
	.other		__nv_reservedSMEM_offset_0_alias,@"STO_CUDA_RESERVED_SHARED STV_DEFAULT"
__nv_reservedSMEM_offset_0_alias:
	.zero		0
	.zero		64


//--------------------- .nv.constant0.Run         --------------------------
	.section	.nv.constant0.Run,"a",@progbits
	.sectionflags	@""
	.align	4
.nv.constant0.Run:
	.zero		928


//--------------------- SYMBOLS --------------------------

	.type		.nv.reservedSmem.offset0,@object
	.size		.nv.reservedSmem.offset0,0x4
